//
// Generated by NVIDIA NVVM Compiler
//
// Compiler Build ID: CL-36424714
// Cuda compilation tools, release 13.0, V13.0.88
// Based on NVVM 20.0.0
//

.version 9.0
.target sm_100
.address_size 64

	// .globl	_Z14sumNeighborIdsPi
.extern .shared .align 16 .b8 sharedData[];

.visible .entry _Z14sumNeighborIdsPi(
	.param .u64 .ptr .align 1 _Z14sumNeighborIdsPi_param_0
)
{
	.reg .pred 	%p<2>;
	.reg .b32 	%r<11>;
	.reg .b64 	%rd<5>;

	ld.param.u64 	%rd1, [_Z14sumNeighborIdsPi_param_0];
	cvta.to.global.u64 	%rd2, %rd1;
	mov.u32 	%r1, %tid.x;
	shl.b32 	%r2, %r1, 2;
	mov.u32 	%r3, sharedData;
	add.s32 	%r4, %r3, %r2;
	st.shared.u32 	[%r4], %r1;
	bar.sync 	0;
	and.b32  	%r5, %r1, 1;
	setp.eq.b32 	%p1, %r5, 1;
	ld.shared.u32 	%r6, [%r4];
	selp.b32 	%r7, -4, 4, %p1;
	add.s32 	%r8, %r4, %r7;
	ld.shared.u32 	%r9, [%r8];
	add.s32 	%r10, %r9, %r6;
	mul.wide.u32 	%rd3, %r1, 4;
	add.s64 	%rd4, %rd2, %rd3;
	st.global.u32 	[%rd4], %r10;
	ret;

}


// ===== COMPILED SASS (sm_100) =====

	.target	sm_100

	.elftype	@"ET_EXEC"


//--------------------- .note.nv.tkinfo           --------------------------
	.section	.note.nv.tkinfo,"",@"SHT_NOTE"
	.sectionflags	@"SHF_NOTE_NV_TKINFO"
	.tkinfo
        /*0018*/ 	.word	0x00000002
        /*0030*/ 	.string	""
        /*0030*/ 	.string	"ptxas"
        /*0030*/ 	.string	"Cuda compilation tools, release 13.0, V13.0.88"
        /*0030*/ 	.string	"Build cuda_13.0.r13.0/compiler.36424714_0"
        /*0030*/ 	.string	"-arch sm_100 -m 64 "



//--------------------- .note.nv.cuinfo           --------------------------
	.section	.note.nv.cuinfo,"",@"SHT_NOTE"
	.sectionflags	@"SHF_NOTE_NV_CUINFO"
        /*0018*/ 	.short	0x0002
        /*001a*/ 	.short	0x0064
        /*001c*/ 	.short	0x0082
	.zero		2


//--------------------- .nv.info                  --------------------------
	.section	.nv.info,"",@"SHT_CUDA_INFO"
	.align	4


	//----- nvinfo : EIATTR_REGCOUNT
	.align		4
        /*0000*/ 	.byte	0x04, 0x2f
        /*0002*/ 	.short	(.L_1 - .L_0)
	.align		4
.L_0:
        /*0004*/ 	.word	index@(_Z14sumNeighborIdsPi)
        /*0008*/ 	.word	0x0000000a


	//----- nvinfo : EIATTR_FRAME_SIZE
	.align		4
.L_1:
        /*000c*/ 	.byte	0x04, 0x11
        /*000e*/ 	.short	(.L_3 - .L_2)
	.align		4
.L_2:
        /*0010*/ 	.word	index@(_Z14sumNeighborIdsPi)
        /*0014*/ 	.word	0x00000000


	//----- nvinfo : EIATTR_MIN_STACK_SIZE
	.align		4
.L_3:
        /*0018*/ 	.byte	0x04, 0x12
        /*001a*/ 	.short	(.L_5 - .L_4)
	.align		4
.L_4:
        /*001c*/ 	.word	index@(_Z14sumNeighborIdsPi)
        /*0020*/ 	.word	0x00000000
.L_5:


//--------------------- .nv.compat                --------------------------
	.section	.nv.compat,"",@"SHT_CUDA_COMPAT_INFO"
	.align	4
        /*0000*/ 	.byte	0x02, 0x09, 0x00, 0x00, 0x02, 0x02, 0x01, 0x00, 0x02, 0x05, 0x05, 0x00, 0x03, 0x07, 0x01, 0x01
        /*0010*/ 	.byte	0x02, 0x03, 0x00, 0x00, 0x02, 0x06, 0x01, 0x00, 0x04, 0x0b, 0x08, 0x00, 0x09, 0x00, 0x00, 0x00
        /*0020*/ 	.byte	0x00, 0x00, 0x00, 0x00


//--------------------- .nv.info._Z14sumNeighborIdsPi --------------------------
	.section	.nv.info._Z14sumNeighborIdsPi,"",@"SHT_CUDA_INFO"
	.sectionflags	@""
	.align	4


	//----- nvinfo : EIATTR_CUDA_API_VERSION
	.align		4
        /*0000*/ 	.byte	0x04, 0x37
        /*0002*/ 	.short	(.L_7 - .L_6)
.L_6:
        /*0004*/ 	.word	0x00000082


	//----- nvinfo : EIATTR_KPARAM_INFO
	.align		4
.L_7:
        /*0008*/ 	.byte	0x04, 0x17
        /*000a*/ 	.short	(.L_9 - .L_8)
.L_8:
        /*000c*/ 	.word	0x00000000
        /*0010*/ 	.short	0x0000
        /*0012*/ 	.short	0x0000
        /*0014*/ 	.byte	0x00, 0xf5, 0x21, 0x00


	//----- nvinfo : EIATTR_SPARSE_MMA_MASK
	.align		4
.L_9:
        /*0018*/ 	.byte	0x03, 0x50
        /*001a*/ 	.short	0x0000


	//----- nvinfo : EIATTR_MAXREG_COUNT
	.align		4
        /*001c*/ 	.byte	0x03, 0x1b
        /*001e*/ 	.short	0x00ff


	//----- nvinfo : EIATTR_NUM_BARRIERS
	.align		4
        /*0020*/ 	.byte	0x02, 0x4c
        /*0022*/ 	.byte	0x01
	.zero		1


	//----- nvinfo : EIATTR_MERCURY_ISA_VERSION
	.align		4
        /*0024*/ 	.byte	0x03, 0x5f
        /*0026*/ 	.short	0x0101


	//----- nvinfo : EIATTR_VRC_CTA_INIT_COUNT
	.align		4
        /*0028*/ 	.byte	0x02, 0x4a
	.zero		1
	.zero		1


	//----- nvinfo : EIATTR_EXIT_INSTR_OFFSETS
	.align		4
        /*002c*/ 	.byte	0x04, 0x1c
        /*002e*/ 	.short	(.L_11 - .L_10)


	//   ....[0]....
.L_10:
        /*0030*/ 	.word	0x00000130


	//----- nvinfo : EIATTR_CBANK_PARAM_SIZE
	.align		4
.L_11:
        /*0034*/ 	.byte	0x03, 0x19
        /*0036*/ 	.short	0x0008


	//----- nvinfo : EIATTR_PARAM_CBANK
	.align		4
        /*0038*/ 	.byte	0x04, 0x0a
        /*003a*/ 	.short	(.L_13 - .L_12)
	.align		4
.L_12:
        /*003c*/ 	.word	index@(.nv.constant0._Z14sumNeighborIdsPi)
        /*0040*/ 	.short	0x0380
        /*0042*/ 	.short	0x0008


	//----- nvinfo : EIATTR_SW_WAR
	.align		4
.L_13:
        /*0044*/ 	.byte	0x04, 0x36
        /*0046*/ 	.short	(.L_15 - .L_14)
.L_14:
        /*0048*/ 	.word	0x00000008
.L_15:


//--------------------- .nv.callgraph             --------------------------
	.section	.nv.callgraph,"",@"SHT_CUDA_CALLGRAPH"
	.align	4
	.sectionentsize	8
	.align		4
        /*0000*/ 	.word	0x00000000
	.align		4
        /*0004*/ 	.word	0xffffffff
	.align		4
        /*0008*/ 	.word	0x00000000
	.align		4
        /*000c*/ 	.word	0xfffffffe
	.align		4
        /*0010*/ 	.word	0x00000000
	.align		4
        /*0014*/ 	.word	0xfffffffd
	.align		4
        /*0018*/ 	.word	0x00000000
	.align		4
        /*001c*/ 	.word	0xfffffffc


//--------------------- .text._Z14sumNeighborIdsPi --------------------------
	.section	.text._Z14sumNeighborIdsPi,"ax",@progbits
	.align	128
        .global         _Z14sumNeighborIdsPi
        .type           _Z14sumNeighborIdsPi,@function
        .size           _Z14sumNeighborIdsPi,(.L_x_1 - _Z14sumNeighborIdsPi)
        .other          _Z14sumNeighborIdsPi,@"STO_CUDA_ENTRY STV_DEFAULT"
_Z14sumNeighborIdsPi:
.text._Z14sumNeighborIdsPi:
[----:B------:R-:W-:Y:S01]  /*0000*/  LDC R1, c[0x0][0x37c] ;  /* 0x0000df00ff017b82 */ /* 0x000fe20000000800 */
[----:B------:R-:W0:Y:S07]  /*0010*/  S2R R7, SR_TID.X ;  /* 0x0000000000077919 */ /* 0x000e2e0000002100 */
[----:B------:R-:W1:Y:S01]  /*0020*/  S2UR UR5, SR_CgaCtaId ;  /* 0x00000000000579c3 */ /* 0x000e620000008800 */
[----:B------:R-:W-:-:S07]  /*0030*/  UMOV UR4, 0x400 ;  /* 0x0000040000047882 */ /* 0x000fce0000000000 */
[----:B------:R-:W2:Y:S01]  /*0040*/  LDC.64 R2, c[0x0][0x380] ;  /* 0x0000e000ff027b82 */ /* 0x000ea20000000a00 */
[----:B-1----:R-:W-:Y:S01]  /*0050*/  ULEA UR4, UR5, UR4, 0x18 ;  /* 0x0000000405047291 */ /* 0x002fe2000f8ec0ff */
[C---:B0-----:R-:W-:Y:S01]  /*0060*/  LOP3.LUT R0, R7.reuse, 0x1, RZ, 0xc0, !PT ;  /* 0x0000000107007812 */ /* 0x041fe200078ec0ff */
[----:B--2---:R-:W-:-:S03]  /*0070*/  IMAD.WIDE.U32 R2, R7, 0x4, R2 ;  /* 0x0000000407027825 */ /* 0x004fc600078e0002 */
[----:B------:R-:W-:Y:S02]  /*0080*/  ISETP.NE.U32.AND P0, PT, R0, 0x1, PT ;  /* 0x000000010000780c */ /* 0x000fe40003f05070 */
[----:B------:R-:W-:-:S04]  /*0090*/  LEA R0, R7, UR4, 0x2 ;  /* 0x0000000407007c11 */ /* 0x000fc8000f8e10ff */
[----:B------:R-:W0:Y:S01]  /*00a0*/  LDCU.64 UR4, c[0x0][0x358] ;  /* 0x00006b00ff0477ac */ /* 0x000e220008000a00 */
[----:B------:R-:W-:Y:S01]  /*00b0*/  STS [R0], R7 ;  /* 0x0000000700007388 */ /* 0x000fe20000000800 */
[C---:B------:R-:W-:Y:S01]  /*00c0*/  VIADD R6, R0.reuse, 0xfffffffc ;  /* 0xfffffffc00067836 */ /* 0x040fe20000000000 */
[----:B------:R-:W-:Y:S04]  /*00d0*/  BAR.SYNC.DEFER_BLOCKING 0x0 ;  /* 0x0000000000007b1d */ /* 0x000fe80000010000 */
[----:B------:R-:W-:Y:S02]  /*00e0*/  @P0 IADD3 R6, PT, PT, R0, 0x4, RZ ;  /* 0x0000000400060810 */ /* 0x000fe40007ffe0ff */
[----:B------:R-:W-:Y:S04]  /*00f0*/  LDS R4, [R0] ;  /* 0x0000000000047984 */ /* 0x000fe80000000800 */
[----:B------:R-:W1:Y:S02]  /*0100*/  LDS R5, [R6] ;  /* 0x0000000006057984 */ /* 0x000e640000000800 */
[----:B-1----:R-:W-:-:S05]  /*0110*/  IMAD.IADD R5, R4, 0x1, R5 ;  /* 0x0000000104057824 */ /* 0x002fca00078e0205 */
[----:B0-----:R-:W-:Y:S01]  /*0120*/  STG.E desc[UR4][R2.64], R5 ;  /* 0x0000000502007986 */ /* 0x001fe2000c101904 */
[----:B------:R-:W-:Y:S05]  /*0130*/  EXIT ;  /* 0x000000000000794d */ /* 0x000fea0003800000 */
.L_x_0:
[----:B------:R-:W-:-:S00]  /*0140*/  BRA `(.L_x_0) ;  /* 0xfffffffc00fc7947 */ /* 0x000fc0000383ffff */
[----:B------:R-:W-:-:S00]  /*0150*/  NOP ;  /* 0x0000000000007918 */ /* 0x000fc00000000000 */
        /* <DEDUP_REMOVED lines=10> */
.L_x_1:


//--------------------- .nv.shared._Z14sumNeighborIdsPi --------------------------
	.section	.nv.shared._Z14sumNeighborIdsPi,"aw",@nobits
	.sectionflags	@""
	.align	16
	.zero		1024


//--------------------- .nv.shared.reserved.0     --------------------------
	.section	.nv.shared.reserved.0,"aw",@nobits
	.weak		__nv_reservedSMEM_offset_0_alias
	.size		__nv_reservedSMEM_offset_0_alias, 0, 64
	.other		__nv_reservedSMEM_offset_0_alias,@"STO_CUDA_RESERVED_SHARED STV_DEFAULT"
__nv_reservedSMEM_offset_0_alias:
	.zero		0
	.zero		64


//--------------------- .nv.constant0._Z14sumNeighborIdsPi --------------------------
	.section	.nv.constant0._Z14sumNeighborIdsPi,"a",@progbits
	.sectionflags	@""
	.align	4
.nv.constant0._Z14sumNeighborIdsPi:
	.zero		904


//--------------------- SYMBOLS --------------------------

	.type		.nv.reservedSmem.offset0,@object
	.size		.nv.reservedSmem.offset0,0x4
	.type		.nv.reservedSmem.cap,@object
	.size		.nv.reservedSmem.cap,0x4
